//
// Generated by NVIDIA NVVM Compiler
//
// Compiler Build ID: CL-36424714
// Cuda compilation tools, release 13.0, V13.0.88
// Based on NVVM 20.0.0
//

.version 9.0
.target sm_100
.address_size 64

	// .globl	_Z13mean_last_dimPKfPf

.visible .entry _Z13mean_last_dimPKfPf(
	.param .u64 .ptr .align 1 _Z13mean_last_dimPKfPf_param_0,
	.param .u64 .ptr .align 1 _Z13mean_last_dimPKfPf_param_1
)
.maxntid 256
{
	.reg .pred 	%p<2>;
	.reg .b32 	%r<6>;
	.reg .b32 	%f<10>;
	.reg .b64 	%rd<9>;

	ld.param.u64 	%rd1, [_Z13mean_last_dimPKfPf_param_0];
	ld.param.u64 	%rd2, [_Z13mean_last_dimPKfPf_param_1];
	mov.u32 	%r2, %ctaid.x;
	mov.u32 	%r3, %ntid.x;
	mov.u32 	%r4, %tid.x;
	mad.lo.s32 	%r1, %r2, %r3, %r4;
	setp.gt.s32 	%p1, %r1, 511;
	@%p1 bra 	$L__BB0_2;
	cvta.to.global.u64 	%rd3, %rd2;
	cvta.to.global.u64 	%rd4, %rd1;
	shl.b32 	%r5, %r1, 2;
	mul.wide.s32 	%rd5, %r5, 4;
	add.s64 	%rd6, %rd4, %rd5;
	ld.global.nc.f32 	%f1, [%rd6];
	add.f32 	%f2, %f1, 0f00000000;
	ld.global.nc.f32 	%f3, [%rd6+4];
	add.f32 	%f4, %f2, %f3;
	ld.global.nc.f32 	%f5, [%rd6+8];
	add.f32 	%f6, %f4, %f5;
	ld.global.nc.f32 	%f7, [%rd6+12];
	add.f32 	%f8, %f6, %f7;
	mul.f32 	%f9, %f8, 0f3E800000;
	mul.wide.s32 	%rd7, %r1, 4;
	add.s64 	%rd8, %rd3, %rd7;
	st.global.f32 	[%rd8], %f9;
$L__BB0_2:
	ret;

}


// ===== COMPILED SASS (sm_100) =====

	.target	sm_100

	.elftype	@"ET_EXEC"


//--------------------- .note.nv.tkinfo           --------------------------
	.section	.note.nv.tkinfo,"",@"SHT_NOTE"
	.sectionflags	@"SHF_NOTE_NV_TKINFO"
	.tkinfo
        /*0018*/ 	.word	0x00000002
        /*0030*/ 	.string	""
        /*0030*/ 	.string	"ptxas"
        /*0030*/ 	.string	"Cuda compilation tools, release 13.0, V13.0.88"
        /*0030*/ 	.string	"Build cuda_13.0.r13.0/compiler.36424714_0"
        /*0030*/ 	.string	"-arch sm_100 -m 64 "



//--------------------- .note.nv.cuinfo           --------------------------
	.section	.note.nv.cuinfo,"",@"SHT_NOTE"
	.sectionflags	@"SHF_NOTE_NV_CUINFO"
        /*0018*/ 	.short	0x0002
        /*001a*/ 	.short	0x0064
        /*001c*/ 	.short	0x0082
	.zero		2


//--------------------- .nv.info                  --------------------------
	.section	.nv.info,"",@"SHT_CUDA_INFO"
	.align	4


	//----- nvinfo : EIATTR_REGCOUNT
	.align		4
        /*0000*/ 	.byte	0x04, 0x2f
        /*0002*/ 	.short	(.L_1 - .L_0)
	.align		4
.L_0:
        /*0004*/ 	.word	index@(_Z13mean_last_dimPKfPf)
        /*0008*/ 	.word	0x00000010


	//----- nvinfo : EIATTR_FRAME_SIZE
	.align		4
.L_1:
        /*000c*/ 	.byte	0x04, 0x11
        /*000e*/ 	.short	(.L_3 - .L_2)
	.align		4
.L_2:
        /*0010*/ 	.word	index@(_Z13mean_last_dimPKfPf)
        /*0014*/ 	.word	0x00000000


	//----- nvinfo : EIATTR_MIN_STACK_SIZE
	.align		4
.L_3:
        /*0018*/ 	.byte	0x04, 0x12
        /*001a*/ 	.short	(.L_5 - .L_4)
	.align		4
.L_4:
        /*001c*/ 	.word	index@(_Z13mean_last_dimPKfPf)
        /*0020*/ 	.word	0x00000000
.L_5:


//--------------------- .nv.compat                --------------------------
	.section	.nv.compat,"",@"SHT_CUDA_COMPAT_INFO"
	.align	4
        /*0000*/ 	.byte	0x02, 0x09, 0x00, 0x00, 0x02, 0x02, 0x01, 0x00, 0x02, 0x05, 0x05, 0x00, 0x03, 0x07, 0x01, 0x01
        /*0010*/ 	.byte	0x02, 0x03, 0x00, 0x00, 0x02, 0x06, 0x01, 0x00, 0x04, 0x0b, 0x08, 0x00, 0x09, 0x00, 0x00, 0x00
        /*0020*/ 	.byte	0x00, 0x00, 0x00, 0x00


//--------------------- .nv.info._Z13mean_last_dimPKfPf --------------------------
	.section	.nv.info._Z13mean_last_dimPKfPf,"",@"SHT_CUDA_INFO"
	.sectionflags	@""
	.align	4


	//----- nvinfo : EIATTR_CUDA_API_VERSION
	.align		4
        /*0000*/ 	.byte	0x04, 0x37
        /*0002*/ 	.short	(.L_7 - .L_6)
.L_6:
        /*0004*/ 	.word	0x00000082


	//----- nvinfo : EIATTR_KPARAM_INFO
	.align		4
.L_7:
        /*0008*/ 	.byte	0x04, 0x17
        /*000a*/ 	.short	(.L_9 - .L_8)
.L_8:
        /*000c*/ 	.word	0x00000000
        /*0010*/ 	.short	0x0001
        /*0012*/ 	.short	0x0008
        /*0014*/ 	.byte	0x00, 0xf5, 0x21, 0x00


	//----- nvinfo : EIATTR_KPARAM_INFO
	.align		4
.L_9:
        /*0018*/ 	.byte	0x04, 0x17
        /*001a*/ 	.short	(.L_11 - .L_10)
.L_10:
        /*001c*/ 	.word	0x00000000
        /*0020*/ 	.short	0x0000
        /*0022*/ 	.short	0x0000
        /*0024*/ 	.byte	0x00, 0xf5, 0x21, 0x00


	//----- nvinfo : EIATTR_SPARSE_MMA_MASK
	.align		4
.L_11:
        /*0028*/ 	.byte	0x03, 0x50
        /*002a*/ 	.short	0x0000


	//----- nvinfo : EIATTR_MAXREG_COUNT
	.align		4
        /*002c*/ 	.byte	0x03, 0x1b
        /*002e*/ 	.short	0x00ff


	//----- nvinfo : EIATTR_MERCURY_ISA_VERSION
	.align		4
        /*0030*/ 	.byte	0x03, 0x5f
        /*0032*/ 	.short	0x0101


	//----- nvinfo : EIATTR_VRC_CTA_INIT_COUNT
	.align		4
        /*0034*/ 	.byte	0x02, 0x4a
	.zero		1
	.zero		1


	//----- nvinfo : EIATTR_EXIT_INSTR_OFFSETS
	.align		4
        /*0038*/ 	.byte	0x04, 0x1c
        /*003a*/ 	.short	(.L_13 - .L_12)


	//   ....[0]....
.L_12:
        /*003c*/ 	.word	0x00000060


	//   ....[1]....
        /*0040*/ 	.word	0x00000170


	//----- nvinfo : EIATTR_MAX_THREADS
	.align		4
.L_13:
        /*0044*/ 	.byte	0x04, 0x05
        /*0046*/ 	.short	(.L_15 - .L_14)
.L_14:
        /*0048*/ 	.word	0x00000100
        /*004c*/ 	.word	0x00000001
        /*0050*/ 	.word	0x00000001


	//----- nvinfo : EIATTR_CBANK_PARAM_SIZE
	.align		4
.L_15:
        /*0054*/ 	.byte	0x03, 0x19
        /*0056*/ 	.short	0x0010


	//----- nvinfo : EIATTR_PARAM_CBANK
	.align		4
        /*0058*/ 	.byte	0x04, 0x0a
        /*005a*/ 	.short	(.L_17 - .L_16)
	.align		4
.L_16:
        /*005c*/ 	.word	index@(.nv.constant0._Z13mean_last_dimPKfPf)
        /*0060*/ 	.short	0x0380
        /*0062*/ 	.short	0x0010


	//----- nvinfo : EIATTR_SW_WAR
	.align		4
.L_17:
        /*0064*/ 	.byte	0x04, 0x36
        /*0066*/ 	.short	(.L_19 - .L_18)
.L_18:
        /*0068*/ 	.word	0x00000008
.L_19:


//--------------------- .nv.callgraph             --------------------------
	.section	.nv.callgraph,"",@"SHT_CUDA_CALLGRAPH"
	.align	4
	.sectionentsize	8
	.align		4
        /*0000*/ 	.word	0x00000000
	.align		4
        /*0004*/ 	.word	0xffffffff
	.align		4
        /*0008*/ 	.word	0x00000000
	.align		4
        /*000c*/ 	.word	0xfffffffe
	.align		4
        /*0010*/ 	.word	0x00000000
	.align		4
        /*0014*/ 	.word	0xfffffffd
	.align		4
        /*0018*/ 	.word	0x00000000
	.align		4
        /*001c*/ 	.word	0xfffffffc


//--------------------- .text._Z13mean_last_dimPKfPf --------------------------
	.section	.text._Z13mean_last_dimPKfPf,"ax",@progbits
	.align	128
        .global         _Z13mean_last_dimPKfPf
        .type           _Z13mean_last_dimPKfPf,@function
        .size           _Z13mean_last_dimPKfPf,(.L_x_1 - _Z13mean_last_dimPKfPf)
        .other          _Z13mean_last_dimPKfPf,@"STO_CUDA_ENTRY STV_DEFAULT"
_Z13mean_last_dimPKfPf:
.text._Z13mean_last_dimPKfPf:
[----:B------:R-:W-:Y:S01]  /*0000*/  LDC R1, c[0x0][0x37c] ;  /* 0x0000df00ff017b82 */ /* 0x000fe20000000800 */
[----:B------:R-:W0:Y:S07]  /*0010*/  S2R R0, SR_TID.X ;  /* 0x0000000000007919 */ /* 0x000e2e0000002100 */
[----:B------:R-:W0:Y:S08]  /*0020*/  S2UR UR4, SR_CTAID.X ;  /* 0x00000000000479c3 */ /* 0x000e300000002500 */
[----:B------:R-:W0:Y:S02]  /*0030*/  LDC R7, c[0x0][0x360] ;  /* 0x0000d800ff077b82 */ /* 0x000e240000000800 */
[----:B0-----:R-:W-:-:S05]  /*0040*/  IMAD R7, R7, UR4, R0 ;  /* 0x0000000407077c24 */ /* 0x001fca000f8e0200 */
[----:B------:R-:W-:-:S13]  /*0050*/  ISETP.GT.AND P0, PT, R7, 0x1ff, PT ;  /* 0x000001ff0700780c */ /* 0x000fda0003f04270 */
[----:B------:R-:W-:Y:S05]  /*0060*/  @P0 EXIT ;  /* 0x000000000000094d */ /* 0x000fea0003800000 */
[----:B------:R-:W0:Y:S01]  /*0070*/  LDC.64 R2, c[0x0][0x380] ;  /* 0x0000e000ff027b82 */ /* 0x000e220000000a00 */
[----:B------:R-:W1:Y:S01]  /*0080*/  LDCU.64 UR4, c[0x0][0x358] ;  /* 0x00006b00ff0477ac */ /* 0x000e620008000a00 */
[----:B------:R-:W-:-:S05]  /*0090*/  SHF.L.U32 R5, R7, 0x2, RZ ;  /* 0x0000000207057819 */ /* 0x000fca00000006ff */
[----:B0-----:R-:W-:Y:S02]  /*00a0*/  IMAD.WIDE R2, R5, 0x4, R2 ;  /* 0x0000000405027825 */ /* 0x001fe400078e0202 */
[----:B------:R-:W0:Y:S03]  /*00b0*/  LDC.64 R4, c[0x0][0x388] ;  /* 0x0000e200ff047b82 */ /* 0x000e260000000a00 */
[----:B-1----:R-:W2:Y:S04]  /*00c0*/  LDG.E.CONSTANT R0, desc[UR4][R2.64] ;  /* 0x0000000402007981 */ /* 0x002ea8000c1e9900 */
[----:B------:R-:W3:Y:S04]  /*00d0*/  LDG.E.CONSTANT R9, desc[UR4][R2.64+0x4] ;  /* 0x0000040402097981 */ /* 0x000ee8000c1e9900 */
[----:B------:R-:W4:Y:S04]  /*00e0*/  LDG.E.CONSTANT R11, desc[UR4][R2.64+0x8] ;  /* 0x00000804020b7981 */ /* 0x000f28000c1e9900 */
[----:B------:R-:W5:Y:S01]  /*00f0*/  LDG.E.CONSTANT R13, desc[UR4][R2.64+0xc] ;  /* 0x00000c04020d7981 */ /* 0x000f62000c1e9900 */
[----:B0-----:R-:W-:-:S04]  /*0100*/  IMAD.WIDE R4, R7, 0x4, R4 ;  /* 0x0000000407047825 */ /* 0x001fc800078e0204 */
[----:B--2---:R-:W-:-:S04]  /*0110*/  FADD R0, RZ, R0 ;  /* 0x00000000ff007221 */ /* 0x004fc80000000000 */
[----:B---3--:R-:W-:-:S04]  /*0120*/  FADD R0, R0, R9 ;  /* 0x0000000900007221 */ /* 0x008fc80000000000 */
[----:B----4-:R-:W-:-:S04]  /*0130*/  FADD R0, R0, R11 ;  /* 0x0000000b00007221 */ /* 0x010fc80000000000 */
[----:B-----5:R-:W-:-:S04]  /*0140*/  FADD R0, R0, R13 ;  /* 0x0000000d00007221 */ /* 0x020fc80000000000 */
[----:B------:R-:W-:-:S05]  /*0150*/  FMUL R7, R0, 0.25 ;  /* 0x3e80000000077820 */ /* 0x000fca0000400000 */
[----:B------:R-:W-:Y:S01]  /*0160*/  STG.E desc[UR4][R4.64], R7 ;  /* 0x0000000704007986 */ /* 0x000fe2000c101904 */
[----:B------:R-:W-:Y:S05]  /*0170*/  EXIT ;  /* 0x000000000000794d */ /* 0x000fea0003800000 */
.L_x_0:
[----:B------:R-:W-:-:S00]  /*0180*/  BRA `(.L_x_0) ;  /* 0xfffffffc00fc7947 */ /* 0x000fc0000383ffff */
[----:B------:R-:W-:-:S00]  /*0190*/  NOP ;  /* 0x0000000000007918 */ /* 0x000fc00000000000 */
        /* <DEDUP_REMOVED lines=14> */
.L_x_1:


//--------------------- .nv.shared.reserved.0     --------------------------
	.section	.nv.shared.reserved.0,"aw",@nobits
	.weak		__nv_reservedSMEM_offset_0_alias
	.size		__nv_reservedSMEM_offset_0_alias, 0, 64
	.other		__nv_reservedSMEM_offset_0_alias,@"STO_CUDA_RESERVED_SHARED STV_DEFAULT"
__nv_reservedSMEM_offset_0_alias:
	.zero		0
	.zero		64


//--------------------- .nv.constant0._Z13mean_last_dimPKfPf --------------------------
	.section	.nv.constant0._Z13mean_last_dimPKfPf,"a",@progbits
	.sectionflags	@""
	.align	4
.nv.constant0._Z13mean_last_dimPKfPf:
	.zero		912


//--------------------- SYMBOLS --------------------------

	.type		.nv.reservedSmem.offset0,@object
	.size		.nv.reservedSmem.offset0,0x4
